	.target	sm_90a

	.elftype	@"ET_EXEC"


//--------------------- .note.nv.tkinfo           --------------------------
	.section	.note.nv.tkinfo,"",@"SHT_NOTE"
	.sectionflags	@"SHF_NOTE_NV_TKINFO"
	.tkinfo
        /*0018*/ 	.word	0x00000002
        /*0030*/ 	.string	""
        /*0030*/ 	.string	"ptxas"
        /*0030*/ 	.string	"Cuda compilation tools, release 13.0, V13.0.88"
        /*0030*/ 	.string	"Build cuda_13.0.r13.0/compiler.36424714_0"
        /*0030*/ 	.string	"-v  -suppress-debug-info  -lineinfo  -arch sm_90a "



//--------------------- .note.nv.cuinfo           --------------------------
	.section	.note.nv.cuinfo,"",@"SHT_NOTE"
	.sectionflags	@"SHF_NOTE_NV_CUINFO"
        /*0018*/ 	.short	0x0002
        /*001a*/ 	.short	0x005a
        /*001c*/ 	.short	0x0082
	.zero		2


//--------------------- .nv.info                  --------------------------
	.section	.nv.info,"",@"SHT_CUDA_INFO"
	.align	4


	//----- nvinfo : EIATTR_REGCOUNT
	.align		4
        /*0000*/ 	.byte	0x04, 0x2f
        /*0002*/ 	.short	(.L_1 - .L_0)
	.align		4
.L_0:
        /*0004*/ 	.word	index@(gluon_mma)
        /*0008*/ 	.word	0x00000040


	//----- nvinfo : EIATTR_FRAME_SIZE
	.align		4
.L_1:
        /*000c*/ 	.byte	0x04, 0x11
        /*000e*/ 	.short	(.L_3 - .L_2)
	.align		4
.L_2:
        /*0010*/ 	.word	index@(gluon_mma)
        /*0014*/ 	.word	0x00000000


	//----- nvinfo : EIATTR_MIN_STACK_SIZE
	.align		4
.L_3:
        /*0018*/ 	.byte	0x04, 0x12
        /*001a*/ 	.short	(.L_5 - .L_4)
	.align		4
.L_4:
        /*001c*/ 	.word	index@(gluon_mma)
        /*0020*/ 	.word	0x00000000
.L_5:


//--------------------- .nv.compat                --------------------------
	.section	.nv.compat,"",@"SHT_CUDA_COMPAT_INFO"
	.align	4
        /*0000*/ 	.byte	0x02, 0x09, 0x01, 0x00, 0x02, 0x02, 0x04, 0x00, 0x02, 0x05, 0x05, 0x00, 0x03, 0x07, 0x01, 0x01
        /*0010*/ 	.byte	0x02, 0x03, 0x00, 0x00, 0x02, 0x06, 0x01, 0x00, 0x04, 0x0b, 0x08, 0x00, 0x00, 0x00, 0x00, 0x00
        /*0020*/ 	.byte	0x00, 0x00, 0x00, 0x00


//--------------------- .nv.info.gluon_mma        --------------------------
	.section	.nv.info.gluon_mma,"",@"SHT_CUDA_INFO"
	.sectionflags	@""
	.align	4


	//----- nvinfo : EIATTR_CUDA_API_VERSION
	.align		4
        /*0000*/ 	.byte	0x04, 0x37
        /*0002*/ 	.short	(.L_7 - .L_6)
.L_6:
        /*0004*/ 	.word	0x00000082


	//----- nvinfo : EIATTR_KPARAM_INFO
	.align		4
.L_7:
        /*0008*/ 	.byte	0x04, 0x17
        /*000a*/ 	.short	(.L_9 - .L_8)
.L_8:
        /*000c*/ 	.word	0x00000000
        /*0010*/ 	.short	0x0004
        /*0012*/ 	.short	0x0020
        /*0014*/ 	.byte	0x00, 0xf4, 0x21, 0x00


	//----- nvinfo : EIATTR_KPARAM_INFO
	.align		4
.L_9:
        /*0018*/ 	.byte	0x04, 0x17
        /*001a*/ 	.short	(.L_11 - .L_10)
.L_10:
        /*001c*/ 	.word	0x00000000
        /*0020*/ 	.short	0x0003
        /*0022*/ 	.short	0x0018
        /*0024*/ 	.byte	0x00, 0xf4, 0x21, 0x00


	//----- nvinfo : EIATTR_KPARAM_INFO
	.align		4
.L_11:
        /*0028*/ 	.byte	0x04, 0x17
        /*002a*/ 	.short	(.L_13 - .L_12)
.L_12:
        /*002c*/ 	.word	0x00000000
        /*0030*/ 	.short	0x0002
        /*0032*/ 	.short	0x0010
        /*0034*/ 	.byte	0x00, 0xf4, 0x21, 0x00


	//----- nvinfo : EIATTR_KPARAM_INFO
	.align		4
.L_13:
        /*0038*/ 	.byte	0x04, 0x17
        /*003a*/ 	.short	(.L_15 - .L_14)
.L_14:
        /*003c*/ 	.word	0x00000000
        /*0040*/ 	.short	0x0001
        /*0042*/ 	.short	0x0008
        /*0044*/ 	.byte	0x00, 0xf4, 0x21, 0x00


	//----- nvinfo : EIATTR_KPARAM_INFO
	.align		4
.L_15:
        /*0048*/ 	.byte	0x04, 0x17
        /*004a*/ 	.short	(.L_17 - .L_16)
.L_16:
        /*004c*/ 	.word	0x00000000
        /*0050*/ 	.short	0x0000
        /*0052*/ 	.short	0x0000
        /*0054*/ 	.byte	0x00, 0xf4, 0x21, 0x00


	//----- nvinfo : EIATTR_SPARSE_MMA_MASK
	.align		4
.L_17:
        /*0058*/ 	.byte	0x03, 0x50
        /*005a*/ 	.short	0x0000


	//----- nvinfo : EIATTR_MAXREG_COUNT
	.align		4
        /*005c*/ 	.byte	0x03, 0x1b
        /*005e*/ 	.short	0x00ff


	//----- nvinfo : EIATTR_NUM_BARRIERS
	.align		4
        /*0060*/ 	.byte	0x02, 0x4c
        /*0062*/ 	.byte	0x01
	.zero		1


	//----- nvinfo : EIATTR_MERCURY_ISA_VERSION
	.align		4
        /*0064*/ 	.byte	0x03, 0x5f
        /*0066*/ 	.short	0x0101


	//----- nvinfo : EIATTR_EXIT_INSTR_OFFSETS
	.align		4
        /*0068*/ 	.byte	0x04, 0x1c
        /*006a*/ 	.short	(.L_19 - .L_18)


	//   ....[0]....
.L_18:
        /*006c*/ 	.word	0x00000ea0


	//----- nvinfo : EIATTR_REQNTID
	.align		4
.L_19:
        /*0070*/ 	.byte	0x04, 0x10
        /*0072*/ 	.short	(.L_21 - .L_20)
.L_20:
        /*0074*/ 	.word	0x00000100
        /*0078*/ 	.word	0x00000001
        /*007c*/ 	.word	0x00000001


	//----- nvinfo : EIATTR_CBANK_PARAM_SIZE
	.align		4
.L_21:
        /*0080*/ 	.byte	0x03, 0x19
        /*0082*/ 	.short	0x0028


	//----- nvinfo : EIATTR_PARAM_CBANK
	.align		4
        /*0084*/ 	.byte	0x04, 0x0a
        /*0086*/ 	.short	(.L_23 - .L_22)
	.align		4
.L_22:
        /*0088*/ 	.word	index@(.nv.constant0.gluon_mma)
        /*008c*/ 	.short	0x0210
        /*008e*/ 	.short	0x0028


	//----- nvinfo : EIATTR_SW_WAR
	.align		4
.L_23:
        /*0090*/ 	.byte	0x04, 0x36
        /*0092*/ 	.short	(.L_25 - .L_24)
.L_24:
        /*0094*/ 	.word	0x00000008
.L_25:


//--------------------- .nv.callgraph             --------------------------
	.section	.nv.callgraph,"",@"SHT_CUDA_CALLGRAPH"
	.align	4
	.sectionentsize	8
	.align		4
        /*0000*/ 	.word	0x00000000
	.align		4
        /*0004*/ 	.word	0xffffffff
	.align		4
        /*0008*/ 	.word	0x00000000
	.align		4
        /*000c*/ 	.word	0xfffffffe
	.align		4
        /*0010*/ 	.word	0x00000000
	.align		4
        /*0014*/ 	.word	0xfffffffd
	.align		4
        /*0018*/ 	.word	0x00000000
	.align		4
        /*001c*/ 	.word	0xfffffffc


//--------------------- .text.gluon_mma           --------------------------
	.section	.text.gluon_mma,"ax",@progbits
	.align	128
        .global         gluon_mma
        .type           gluon_mma,@function
        .size           gluon_mma,(.L_x_1 - gluon_mma)
        .other          gluon_mma,@"STO_CUDA_ENTRY STV_DEFAULT"
gluon_mma:
.text.gluon_mma:
[----:B------:R-:W-:Y:S01]  /*0000*/  LDC R1, c[0x0][0x28] ;  /* 0x00000a00ff017b82 */ /* 0x000fe20000000800 */
[----:B------:R-:W0:Y:S07]  /*0010*/  S2R R12, SR_TID.X ;  /* 0x00000000000c7919 */ /* 0x000e2e0000002100 */
[----:B------:R-:W1:Y:S01]  /*0020*/  LDC.64 R10, c[0x0][0x210] ;  /* 0x00008400ff0a7b82 */ /* 0x000e620000000a00 */
[----:B------:R-:W-:-:S07]  /*0030*/  ULDC.64 UR14, c[0x0][0x208] ;  /* 0x00008200000e7ab9 */ /* 0x000fce0000000a00 */
[----:B------:R-:W2:Y:S01]  /*0040*/  LDC.64 R8, c[0x0][0x218] ;  /* 0x00008600ff087b82 */ /* 0x000ea20000000a00 */
[----:B0-----:R-:W-:Y:S02]  /*0050*/  SHF.R.U32.HI R7, RZ, 0x5, R12 ;  /* 0x00000005ff077819 */ /* 0x001fe4000001160c */
[C---:B------:R-:W-:Y:S02]  /*0060*/  LOP3.LUT R60, R12.reuse, 0xe0, RZ, 0xc0, !PT ;  /* 0x000000e00c3c7812 */ /* 0x040fe400078ec0ff */
[----:B------:R-:W-:Y:S02]  /*0070*/  SGXT.U32 R7, R7, 0x3 ;  /* 0x000000030707781a */ /* 0x000fe40000000000 */
[----:B------:R-:W-:Y:S01]  /*0080*/  LOP3.LUT R4, R12, 0x1f, RZ, 0xc0, !PT ;  /* 0x0000001f0c047812 */ /* 0x000fe200078ec0ff */
[----:B------:R-:W-:Y:S01]  /*0090*/  IMAD.SHL.U32 R0, R60, 0x2, RZ ;  /* 0x000000023c007824 */ /* 0x000fe200078e00ff */
[C---:B------:R-:W-:Y:S02]  /*00a0*/  LOP3.LUT R59, R7.reuse, 0x8, RZ, 0xfc, !PT ;  /* 0x00000008073b7812 */ /* 0x040fe400078efcff */
[----:B------:R-:W-:-:S02]  /*00b0*/  LOP3.LUT R23, R7, 0x28, RZ, 0xfc, !PT ;  /* 0x0000002807177812 */ /* 0x000fc400078efcff */
[----:B------:R-:W-:Y:S01]  /*00c0*/  LOP3.LUT R58, R7, 0x10, RZ, 0xfc, !PT ;  /* 0x00000010073a7812 */ /* 0x000fe200078efcff */
[----:B------:R-:W-:Y:S01]  /*00d0*/  IMAD.SHL.U32 R6, R59, 0x20, RZ ;  /* 0x000000203b067824 */ /* 0x000fe200078e00ff */
[----:B------:R-:W-:Y:S01]  /*00e0*/  LOP3.LUT R57, R7, 0x18, RZ, 0xfc, !PT ;  /* 0x0000001807397812 */ /* 0x000fe200078efcff */
[----:B------:R-:W-:Y:S01]  /*00f0*/  IMAD.SHL.U32 R34, R23, 0x20, RZ ;  /* 0x0000002017227824 */ /* 0x000fe200078e00ff */
[C---:B------:R-:W-:Y:S01]  /*0100*/  LOP3.LUT R56, R7.reuse, 0x20, RZ, 0xfc, !PT ;  /* 0x0000002007387812 */ /* 0x040fe200078efcff */
[----:B------:R-:W-:Y:S01]  /*0110*/  IMAD.SHL.U32 R20, R58, 0x20, RZ ;  /* 0x000000203a147824 */ /* 0x000fe200078e00ff */
[----:B------:R-:W-:Y:S01]  /*0120*/  LOP3.LUT R22, R7, 0x30, RZ, 0xfc, !PT ;  /* 0x0000003007167812 */ /* 0x000fe200078efcff */
[----:B------:R-:W-:Y:S01]  /*0130*/  IMAD.SHL.U32 R24, R57, 0x20, RZ ;  /* 0x0000002039187824 */ /* 0x000fe200078e00ff */
[----:B------:R-:W-:Y:S01]  /*0140*/  LOP3.LUT R7, R7, 0x38, RZ, 0xfc, !PT ;  /* 0x0000003807077812 */ /* 0x000fe200078efcff */
[----:B------:R-:W-:Y:S01]  /*0150*/  IMAD.SHL.U32 R32, R56, 0x20, RZ ;  /* 0x0000002038207824 */ /* 0x000fe200078e00ff */
[-C--:B-1----:R-:W-:Y:S01]  /*0160*/  IADD3 R26, P5, R0, R10.reuse, RZ ;  /* 0x0000000a001a7210 */ /* 0x082fe20007fbe0ff */
[----:B------:R-:W-:Y:S01]  /*0170*/  IMAD.SHL.U32 R36, R22, 0x20, RZ ;  /* 0x0000002016247824 */ /* 0x000fe200078e00ff */
[-C--:B------:R-:W-:Y:S01]  /*0180*/  LEA R28, P6, R59, R10.reuse, 0x6 ;  /* 0x0000000a3b1c7211 */ /* 0x080fe200078c30ff */
[----:B------:R-:W-:Y:S01]  /*0190*/  IMAD.SHL.U32 R38, R7, 0x20, RZ ;  /* 0x0000002007267824 */ /* 0x000fe200078e00ff */
[----:B------:R-:W-:-:S02]  /*01a0*/  LEA R14, P1, R23, R10, 0x6 ;  /* 0x0000000a170e7211 */ /* 0x000fc400078230ff */
[-C--:B------:R-:W-:Y:S02]  /*01b0*/  LEA.HI.X R27, R60, R11.reuse, RZ, 0x1, P5 ;  /* 0x0000000b3c1b7211 */ /* 0x080fe400028f0cff */
[-C--:B------:R-:W-:Y:S02]  /*01c0*/  LEA R30, P4, R58, R10.reuse, 0x6 ;  /* 0x0000000a3a1e7211 */ /* 0x080fe400078830ff */
[-C--:B------:R-:W-:Y:S01]  /*01d0*/  LEA R18, P3, R57, R10.reuse, 0x6 ;  /* 0x0000000a39127211 */ /* 0x080fe200078630ff */
[----:B------:R-:W-:Y:S01]  /*01e0*/  IMAD.WIDE.U32 R26, R4, 0x2, R26 ;  /* 0x00000002041a7825 */ /* 0x000fe200078e001a */
[-C--:B------:R-:W-:Y:S02]  /*01f0*/  LEA R16, P2, R56, R10.reuse, 0x6 ;  /* 0x0000000a38107211 */ /* 0x080fe400078430ff */
[----:B------:R-:W-:Y:S02]  /*0200*/  LEA R2, P0, R22, R10, 0x6 ;  /* 0x0000000a16027211 */ /* 0x000fe400078030ff */
[----:B------:R-:W-:-:S02]  /*0210*/  LEA.HI.X R29, R6, R11, RZ, 0x1, P6 ;  /* 0x0000000b061d7211 */ /* 0x000fc400030f0cff */
[-C--:B------:R-:W-:Y:S01]  /*0220*/  LEA.HI.X R15, R34, R11.reuse, RZ, 0x1, P1 ;  /* 0x0000000b220f7211 */ /* 0x080fe200008f0cff */
[----:B------:R0:W3:Y:S01]  /*0230*/  LDG.E.U16 R6, desc[UR14][R26.64] ;  /* 0x0000000e1a067981 */ /* 0x0000e2000c1e1500 */
[----:B------:R-:W-:Y:S01]  /*0240*/  LEA R10, P6, R7, R10, 0x6 ;  /* 0x0000000a070a7211 */ /* 0x000fe200078c30ff */
[----:B------:R-:W-:Y:S01]  /*0250*/  IMAD.WIDE.U32 R28, R4, 0x2, R28 ;  /* 0x00000002041c7825 */ /* 0x000fe200078e001c */
[-C--:B------:R-:W-:Y:S02]  /*0260*/  LEA.HI.X R31, R20, R11.reuse, RZ, 0x1, P4 ;  /* 0x0000000b141f7211 */ /* 0x080fe400020f0cff */
[-C--:B------:R-:W-:Y:S02]  /*0270*/  LEA.HI.X R19, R24, R11.reuse, RZ, 0x1, P3 ;  /* 0x0000000b18137211 */ /* 0x080fe400018f0cff */
[-C--:B------:R-:W-:Y:S01]  /*0280*/  LEA.HI.X R17, R32, R11.reuse, RZ, 0x1, P2 ;  /* 0x0000000b20117211 */ /* 0x080fe200010f0cff */
[----:B------:R-:W-:Y:S01]  /*0290*/  IMAD.WIDE.U32 R32, R4, 0x2, R14 ;  /* 0x0000000204207825 */ /* 0x000fe200078e000e */
[-C--:B------:R-:W-:Y:S01]  /*02a0*/  LEA.HI.X R3, R36, R11.reuse, RZ, 0x1, P0 ;  /* 0x0000000b24037211 */ /* 0x080fe200000f0cff */
[----:B------:R1:W4:Y:S01]  /*02b0*/  LDG.E.U16 R13, desc[UR14][R28.64] ;  /* 0x0000000e1c0d7981 */ /* 0x000322000c1e1500 */
[----:B------:R-:W-:Y:S01]  /*02c0*/  LEA.HI.X R11, R38, R11, RZ, 0x1, P6 ;  /* 0x0000000b260b7211 */ /* 0x000fe200030f0cff */
[----:B------:R-:W-:Y:S01]  /*02d0*/  IMAD.SHL.U32 R5, R59, 0x40, RZ ;  /* 0x000000403b057824 */ /* 0x000fe200078e00ff */
[----:B--2---:R-:W-:Y:S01]  /*02e0*/  LEA R14, P0, R60, R8, 0x2 ;  /* 0x000000083c0e7211 */ /* 0x004fe200078010ff */
[----:B------:R-:W-:Y:S01]  /*02f0*/  IMAD.WIDE.U32 R34, R4, 0x2, R2 ;  /* 0x0000000204227825 */ /* 0x000fe200078e0002 */
[----:B------:R-:W2:Y:S02]  /*0300*/  LDG.E.U16 R25, desc[UR14][R32.64] ;  /* 0x0000000e20197981 */ /* 0x000ea4000c1e1500 */
[----:B------:R-:W-:Y:S01]  /*0310*/  LEA.HI.X R15, R0, R9, RZ, 0x1, P0 ;  /* 0x00000009000f7211 */ /* 0x000fe200000f0cff */
[----:B------:R-:W-:-:S02]  /*0320*/  IMAD.SHL.U32 R2, R58, 0x40, RZ ;  /* 0x000000403a027824 */ /* 0x000fc400078e00ff */
[----:B0-----:R-:W-:Y:S01]  /*0330*/  IMAD.WIDE.U32 R26, R4, 0x2, R10 ;  /* 0x00000002041a7825 */ /* 0x001fe200078e000a */
[-C--:B-1----:R-:W-:Y:S01]  /*0340*/  LEA R28, P0, R59, R8.reuse, 0x7 ;  /* 0x000000083b1c7211 */ /* 0x082fe200078038ff */
[----:B------:R-:W5:Y:S01]  /*0350*/  LDG.E.U16 R34, desc[UR14][R34.64] ;  /* 0x0000000e22227981 */ /* 0x000f62000c1e1500 */
[-C--:B------:R-:W-:Y:S01]  /*0360*/  LEA R10, P1, R58, R8.reuse, 0x7 ;  /* 0x000000083a0a7211 */ /* 0x080fe200078238ff */
[C---:B------:R-:W-:Y:S01]  /*0370*/  IMAD.SHL.U32 R3, R57.reuse, 0x40, RZ ;  /* 0x0000004039037824 */ /* 0x040fe200078e00ff */
[----:B------:R-:W-:Y:S01]  /*0380*/  LEA R8, P2, R57, R8, 0x7 ;  /* 0x0000000839087211 */ /* 0x000fe200078438ff */
[----:B------:R-:W-:Y:S01]  /*0390*/  IMAD.WIDE.U32 R18, R4, 0x2, R18 ;  /* 0x0000000204127825 */ /* 0x000fe200078e0012 */
[-C--:B------:R-:W-:Y:S01]  /*03a0*/  LEA.HI.X R29, R5, R9.reuse, RZ, 0x1, P0 ;  /* 0x00000009051d7211 */ /* 0x080fe200000f0cff */
[----:B------:R-:W5:Y:S01]  /*03b0*/  LDG.E.U16 R26, desc[UR14][R26.64] ;  /* 0x0000000e1a1a7981 */ /* 0x000f62000c1e1500 */
[-C--:B------:R-:W-:Y:S01]  /*03c0*/  LEA.HI.X R11, R2, R9.reuse, RZ, 0x1, P1 ;  /* 0x00000009020b7211 */ /* 0x080fe200008f0cff */
[C---:B------:R-:W-:Y:S01]  /*03d0*/  IMAD.WIDE.U32 R16, R4.reuse, 0x2, R16 ;  /* 0x0000000204107825 */ /* 0x040fe200078e0010 */
[----:B------:R-:W-:Y:S01]  /*03e0*/  LEA.HI.X R9, R3, R9, RZ, 0x1, P2 ;  /* 0x0000000903097211 */ /* 0x000fe200010f0cff */
[----:B------:R0:W5:Y:S02]  /*03f0*/  LDG.E.U16 R21, desc[UR14][R18.64] ;  /* 0x0000000e12157981 */ /* 0x000164000c1e1500 */
[----:B------:R-:W-:-:S02]  /*0400*/  IMAD.WIDE.U32 R30, R4, 0x2, R30 ;  /* 0x00000002041e7825 */ /* 0x000fc400078e001e */
[----:B------:R1:W5:Y:S02]  /*0410*/  LDG.E.U16 R24, desc[UR14][R16.64] ;  /* 0x0000000e10187981 */ /* 0x000364000c1e1500 */
[C---:B------:R-:W-:Y:S02]  /*0420*/  IMAD.WIDE.U32 R10, R4.reuse, 0x2, R10 ;  /* 0x00000002040a7825 */ /* 0x040fe400078e000a */
[----:B------:R-:W5:Y:S02]  /*0430*/  LDG.E.U16 R20, desc[UR14][R30.64] ;  /* 0x0000000e1e147981 */ /* 0x000f64000c1e1500 */
[----:B0-----:R-:W-:-:S04]  /*0440*/  IMAD.WIDE.U32 R18, R4, 0x2, R14 ;  /* 0x0000000204127825 */ /* 0x001fc800078e000e */
[C---:B-1----:R-:W-:Y:S01]  /*0450*/  IMAD.WIDE.U32 R16, R4.reuse, 0x2, R28 ;  /* 0x0000000204107825 */ /* 0x042fe200078e001c */
[----:B------:R-:W5:Y:S03]  /*0460*/  LDG.E.U16 R15, desc[UR14][R18.64] ;  /* 0x0000000e120f7981 */ /* 0x000f66000c1e1500 */
[----:B------:R-:W-:Y:S01]  /*0470*/  IMAD.WIDE.U32 R8, R4, 0x2, R8 ;  /* 0x0000000204087825 */ /* 0x000fe200078e0008 */
[----:B------:R-:W5:Y:S04]  /*0480*/  LDG.E.U16 R28, desc[UR14][R16.64] ;  /* 0x0000000e101c7981 */ /* 0x000f68000c1e1500 */
[----:B------:R-:W5:Y:S04]  /*0490*/  LDG.E.U16 R29, desc[UR14][R10.64] ;  /* 0x0000000e0a1d7981 */ /* 0x000f68000c1e1500 */
[----:B------:R-:W5:Y:S04]  /*04a0*/  LDG.E.U16 R27, desc[UR14][R8.64] ;  /* 0x0000000e081b7981 */ /* 0x000f68000c1e1500 */
[----:B------:R-:W5:Y:S04]  /*04b0*/  LDG.E.U16 R61, desc[UR14][R18.64+0x40] ;  /* 0x0000400e123d7981 */ /* 0x000f68000c1e1500 */
[----:B------:R0:W5:Y:S04]  /*04c0*/  LDG.E.U16 R16, desc[UR14][R16.64+0x40] ;  /* 0x0000400e10107981 */ /* 0x000168000c1e1500 */
[----:B------:R-:W5:Y:S04]  /*04d0*/  LDG.E.U16 R10, desc[UR14][R10.64+0x40] ;  /* 0x0000400e0a0a7981 */ /* 0x000f68000c1e1500 */
[----:B------:R1:W5:Y:S01]  /*04e0*/  LDG.E.U16 R8, desc[UR14][R8.64+0x40] ;  /* 0x0000400e08087981 */ /* 0x000362000c1e1500 */
[----:B------:R-:W1:Y:S01]  /*04f0*/  S2UR UR12, SR_CgaCtaId ;  /* 0x00000000000c79c3 */ /* 0x000e620000008800 */
[----:B------:R-:W-:Y:S01]  /*0500*/  IMAD R32, R60, 0x2, R4 ;  /* 0x000000023c207824 */ /* 0x000fe200078e0204 */
[C---:B------:R-:W-:Y:S01]  /*0510*/  LOP3.LUT R14, R12.reuse, 0xc0, RZ, 0xc0, !PT ;  /* 0x000000c00c0e7812 */ /* 0x040fe200078ec0ff */
[----:B------:R-:W-:Y:S01]  /*0520*/  UMOV UR4, 0x400 ;  /* 0x0000040000047882 */ /* 0x000fe20000000000 */
[----:B0-----:R-:W-:Y:S01]  /*0530*/  SHF.R.U32.HI R17, RZ, 0x1, R60 ;  /* 0x00000001ff117819 */ /* 0x001fe2000001163c */
[----:B------:R-:W-:Y:S01]  /*0540*/  IMAD.SHL.U32 R30, R12, 0x2, RZ ;  /* 0x000000020c1e7824 */ /* 0x000fe200078e00ff */
[----:B------:R-:W-:-:S02]  /*0550*/  SHF.L.U32 R18, R32, 0x1, RZ ;  /* 0x0000000120127819 */ /* 0x000fc400000006ff */
[----:B------:R-:W-:Y:S02]  /*0560*/  SHF.R.U32.HI R31, RZ, 0x2, R14 ;  /* 0x00000002ff1f7819 */ /* 0x000fe4000001160e */
[----:B------:R-:W-:Y:S02]  /*0570*/  LOP3.LUT R18, R18, R17, RZ, 0x3c, !PT ;  /* 0x0000001112127212 */ /* 0x000fe400078e3cff */
[----:B------:R-:W-:Y:S02]  /*0580*/  LOP3.LUT R31, R31, 0x1fe, R30, 0x78, !PT ;  /* 0x000001fe1f1f7812 */ /* 0x000fe400078e781e */
[----:B-1----:R-:W-:Y:S01]  /*0590*/  LOP3.LUT R9, R18, 0x40, RZ, 0x3c, !PT ;  /* 0x0000004012097812 */ /* 0x002fe200078e3cff */
[----:B------:R-:W-:-:S04]  /*05a0*/  ULEA UR12, UR12, UR4, 0x18 ;  /* 0x000000040c0c7291 */ /* 0x000fc8000f8ec03f */
[----:B------:R-:W-:Y:S02]  /*05b0*/  UIADD3 UR4, UR12, 0x1000, URZ ;  /* 0x000010000c047890 */ /* 0x000fe4000fffe03f */
[----:B------:R-:W-:Y:S02]  /*05c0*/  USHF.R.U32.HI UR5, URZ, 0x4, UR12 ;  /* 0x000000043f057899 */ /* 0x000fe4000801160c */
[----:B------:R-:W-:Y:S02]  /*05d0*/  USHF.R.U32.HI UR6, URZ, 0x4, UR4 ;  /* 0x000000043f067899 */ /* 0x000fe40008011604 */
[----:B------:R-:W-:Y:S02]  /*05e0*/  USGXT.U32 UR4, UR5, 0xe ;  /* 0x0000000e0504789a */ /* 0x000fe40008000000 */
[----:B------:R-:W-:Y:S01]  /*05f0*/  USGXT.U32 UR6, UR6, 0xe ;  /* 0x0000000e0606789a */ /* 0x000fe20008000000 */
[----:B------:R-:W-:Y:S01]  /*0600*/  UMOV UR5, 0x80000020 ;  /* 0x8000002000057882 */ /* 0x000fe20000000000 */
[----:B------:R-:W-:Y:S01]  /*0610*/  UMOV UR7, 0x40000040 ;  /* 0x4000004000077882 */ /* 0x000fe20000000000 */
[----:B------:R-:W-:Y:S01]  /*0620*/  UMOV UR8, 0xfffffffe ;  /* 0xfffffffe00087882 */ /* 0x000fe20000000000 */
[----:B------:R-:W-:Y:S01]  /*0630*/  UMOV UR9, 0x7fffffdf ;  /* 0x7fffffdf00097882 */ /* 0x000fe20000000000 */
[----:B------:R-:W-:Y:S01]  /*0640*/  UMOV UR10, 0x80 ;  /* 0x00000080000a7882 */ /* 0x000fe20000000000 */
[----:B------:R-:W-:Y:S01]  /*0650*/  UMOV UR11, 0x40000040 ;  /* 0x40000040000b7882 */ /* 0x000fe20000000000 */
[----:B---3--:R0:W-:Y:S04]  /*0660*/  STS.U16 [R31+UR12], R6 ;  /* 0x000000061f007988 */ /* 0x0081e8000800040c */
[----:B----4-:R1:W-:Y:S04]  /*0670*/  STS.U16 [R31+UR12+0x200], R13 ;  /* 0x0002000d1f007988 */ /* 0x0103e8000800040c */
[----:B--2---:R-:W-:Y:S04]  /*0680*/  STS.U16 [R31+UR12+0xa00], R25 ;  /* 0x000a00191f007988 */ /* 0x004fe8000800040c */
[----:B-----5:R-:W-:Y:S04]  /*0690*/  STS.U16 [R31+UR12+0xc00], R34 ;  /* 0x000c00221f007988 */ /* 0x020fe8000800040c */
[----:B------:R-:W-:Y:S04]  /*06a0*/  STS.U16 [R31+UR12+0xe00], R26 ;  /* 0x000e001a1f007988 */ /* 0x000fe8000800040c */
[----:B------:R-:W-:Y:S04]  /*06b0*/  STS.U16 [R31+UR12+0x600], R21 ;  /* 0x000600151f007988 */ /* 0x000fe8000800040c */
[----:B------:R-:W-:Y:S04]  /*06c0*/  STS.U16 [R31+UR12+0x800], R24 ;  /* 0x000800181f007988 */ /* 0x000fe8000800040c */
[----:B------:R2:W-:Y:S04]  /*06d0*/  STS.U16 [R31+UR12+0x400], R20 ;  /* 0x000400141f007988 */ /* 0x0005e8000800040c */
[----:B------:R-:W-:Y:S01]  /*06e0*/  STS.U16 [R18+UR12+0x1000], R15 ;  /* 0x0010000f12007988 */ /* 0x000fe2000800040c */
[----:B0-----:R-:W-:-:S02]  /*06f0*/  IMAD.SHL.U32 R6, R12, 0x20, RZ ;  /* 0x000000200c067824 */ /* 0x001fc400078e00ff */
[----:B-1----:R-:W-:Y:S01]  /*0700*/  IMAD.SHL.U32 R13, R12, 0x10, RZ ;  /* 0x000000100c0d7824 */ /* 0x002fe200078e00ff */
[----:B------:R-:W-:Y:S01]  /*0710*/  STS.U16 [R18+UR12+0x1400], R28 ;  /* 0x0014001c12007988 */ /* 0x000fe2000800040c */
[----:B--2---:R-:W0:Y:S03]  /*0720*/  LDC.64 R20, c[0x0][0x220] ;  /* 0x00008800ff147b82 */ /* 0x004e260000000a00 */
[----:B------:R-:W-:Y:S04]  /*0730*/  STS.U16 [R18+UR12+0x1800], R29 ;  /* 0x0018001d12007988 */ /* 0x000fe8000800040c */
[----:B------:R1:W-:Y:S04]  /*0740*/  STS.U16 [R18+UR12+0x1c00], R27 ;  /* 0x001c001b12007988 */ /* 0x0003e8000800040c */
[----:B------:R-:W-:Y:S04]  /*0750*/  STS.U16 [R9+UR12+0x1000], R61 ;  /* 0x0010003d09007988 */ /* 0x000fe8000800040c */
[----:B------:R-:W-:Y:S04]  /*0760*/  STS.U16 [R9+UR12+0x1400], R16 ;  /* 0x0014001009007988 */ /* 0x000fe8000800040c */
[----:B------:R-:W-:Y:S04]  /*0770*/  STS.U16 [R9+UR12+0x1800], R10 ;  /* 0x0018000a09007988 */ /* 0x000fe8000800040c */
[----:B------:R2:W-:Y:S01]  /*0780*/  STS.U16 [R9+UR12+0x1c00], R8 ;  /* 0x001c000809007988 */ /* 0x0005e2000800040c */
[----:B------:R-:W-:Y:S06]  /*0790*/  BAR.SYNC.DEFER_BLOCKING 0x0 ;  /* 0x0000000000007b1d */ /* 0x000fec0000010000 */
[----:B-1----:R-:W-:-:S06]  /*07a0*/  WARPGROUP.ARRIVE ;  /* 0x00000000000079c5 */ /* 0x002fcc0000000000 */
[----:B------:R-:W-:Y:S01]  /*07b0*/  HGMMA.64x64x16.F32 R24, gdesc[UR4].tnspB, RZ, !UPT ;  /* 0x40e00000041879f0 */ /* 0x000fe2000c7008ff */
[----:B------:R-:W-:Y:S01]  /*07c0*/  UMOV UR5, URZ ;  /* 0x0000003f00057c82 */ /* 0x000fe20008000000 */
[----:B------:R-:W-:Y:S01]  /*07d0*/  UMOV UR7, URZ ;  /* 0x0000003f00077c82 */ /* 0x000fe20008000000 */
[----:B------:R-:W-:Y:S02]  /*07e0*/  UIADD3.64 UR4, UR4, -UR8, URZ ;  /* 0x8000000804047297 */ /* 0x000fe4000fffe03f */
[----:B------:R-:W-:-:S09]  /*07f0*/  UIADD3.64 UR6, UR6, UR10, URZ ;  /* 0x0000000a06067297 */ /* 0x000fd2000fffe03f */
[----:B------:R-:W-:Y:S01]  /*0800*/  HGMMA.64x64x16.F32 R24, gdesc[UR4].tnspB, R24, gsb0 ;  /* 0x40e00000041879f0 */ /* 0x000fe20008000818 */
[----:B------:R-:W-:Y:S02]  /*0810*/  LOP3.LUT R6, R6, 0x60, RZ, 0xc0, !PT ;  /* 0x0000006006067812 */ /* 0x000fe400078ec0ff */
[--C-:B--2---:R-:W-:Y:S02]  /*0820*/  SHF.R.S32.HI R8, RZ, 0x2, R12.reuse ;  /* 0x00000002ff087819 */ /* 0x104fe4000001140c */
[----:B------:R-:W-:Y:S01]  /*0830*/  SHF.R.S32.HI R15, RZ, 0x5, R12 ;  /* 0x00000005ff0f7819 */ /* 0x000fe2000001140c */
[----:B------:R-:W-:Y:S01]  /*0840*/  IMAD.SHL.U32 R12, R12, 0x100, RZ ;  /* 0x000001000c0c7824 */ /* 0x000fe200078e00ff */
[----:B------:R-:W-:Y:S02]  /*0850*/  SGXT R8, R8, 0x1 ;  /* 0x000000010808781a */ /* 0x000fe40000000200 */
[----:B------:R-:W-:Y:S02]  /*0860*/  LOP3.LUT R9, R6, 0x780, R13, 0xf8, !PT ;  /* 0x0000078006097812 */ /* 0x000fe400078ef80d */
[----:B------:R-:W-:-:S02]  /*0870*/  SGXT R15, R15, 0x1 ;  /* 0x000000010f0f781a */ /* 0x000fc40000000200 */
[----:B------:R-:W-:Y:S02]  /*0880*/  LOP3.LUT R6, R9, 0x2010, R8, 0xf8, !PT ;  /* 0x0000201009067812 */ /* 0x000fe400078ef808 */
[----:B------:R-:W-:Y:S02]  /*0890*/  LOP3.LUT R15, R15, 0x2010, RZ, 0xc0, !PT ;  /* 0x000020100f0f7812 */ /* 0x000fe400078ec0ff */
[----:B------:R-:W-:-:S03]  /*08a0*/  LOP3.LUT R12, R12, 0x1800, RZ, 0xc0, !PT ;  /* 0x000018000c0c7812 */ /* 0x000fc600078ec0ff */
[----:B------:R-:W-:Y:S01]  /*08b0*/  IMAD R17, R14, 0x2, R15 ;  /* 0x000000020e117824 */ /* 0x000fe200078e020f */
[----:B------:R-:W-:Y:S01]  /*08c0*/  LOP3.LUT R16, R12, 0x70, R13, 0xf8, !PT ;  /* 0x000000700c107812 */ /* 0x000fe200078ef80d */
[----:B------:R-:W-:Y:S02]  /*08d0*/  WARPGROUP.DEPBAR.LE gsb0, 0x0 ;  /* 0x00008000000079c5 */ /* 0x000fe40000010000 */
[----:B------:R-:W-:Y:S02]  /*08e0*/  IMAD.MOV.U32 R8, RZ, RZ, R24 ;  /* 0x000000ffff087224 */ /* 0x000fe400078e0018 */
[----:B------:R-:W-:Y:S02]  /*08f0*/  IMAD.MOV.U32 R9, RZ, RZ, R26 ;  /* 0x000000ffff097224 */ /* 0x000fe400078e001a */
[----:B------:R-:W-:Y:S02]  /*0900*/  IMAD.MOV.U32 R10, RZ, RZ, R40 ;  /* 0x000000ffff0a7224 */ /* 0x000fe400078e0028 */
[----:B------:R-:W-:Y:S01]  /*0910*/  IMAD.MOV.U32 R11, RZ, RZ, R42 ;  /* 0x000000ffff0b7224 */ /* 0x000fe200078e002a */
[----:B------:R-:W-:Y:S01]  /*0920*/  BAR.SYNC.DEFER_BLOCKING 0x0 ;  /* 0x0000000000007b1d */ /* 0x000fe20000010000 */
[----:B------:R-:W-:-:S02]  /*0930*/  IMAD.MOV.U32 R12, RZ, RZ, R32 ;  /* 0x000000ffff0c7224 */ /* 0x000fc400078e0020 */
[----:B------:R-:W-:Y:S02]  /*0940*/  IMAD.MOV.U32 R13, RZ, RZ, R34 ;  /* 0x000000ffff0d7224 */ /* 0x000fe400078e0022 */
[----:B------:R-:W-:Y:S02]  /*0950*/  IMAD.MOV.U32 R14, RZ, RZ, R48 ;  /* 0x000000ffff0e7224 */ /* 0x000fe400078e0030 */
[----:B------:R-:W-:Y:S01]  /*0960*/  IMAD.MOV.U32 R15, RZ, RZ, R50 ;  /* 0x000000ffff0f7224 */ /* 0x000fe200078e0032 */
[----:B------:R-:W-:Y:S01]  /*0970*/  LOP3.LUT R32, R17, R16, RZ, 0x3c, !PT ;  /* 0x0000001011207212 */ /* 0x000fe200078e3cff */
[----:B------:R-:W-:Y:S01]  /*0980*/  IMAD.MOV.U32 R16, RZ, RZ, R29 ;  /* 0x000000ffff107224 */ /* 0x000fe200078e001d */
[----:B------:R-:W-:Y:S01]  /*0990*/  LOP3.LUT R34, R6, 0x10, RZ, 0x3c, !PT ;  /* 0x0000001006227812 */ /* 0x000fe200078e3cff */
[----:B------:R-:W-:Y:S02]  /*09a0*/  IMAD.MOV.U32 R17, RZ, RZ, R31 ;  /* 0x000000ffff117224 */ /* 0x000fe400078e001f */
[----:B------:R-:W-:-:S02]  /*09b0*/  IMAD.MOV.U32 R18, RZ, RZ, R45 ;  /* 0x000000ffff127224 */ /* 0x000fc400078e002d */
[----:B------:R-:W-:Y:S01]  /*09c0*/  IMAD.MOV.U32 R19, RZ, RZ, R47 ;  /* 0x000000ffff137224 */ /* 0x000fe200078e002f */
[----:B------:R1:W-:Y:S01]  /*09d0*/  STS.128 [R6+UR12], R8 ;  /* 0x0000000806007988 */ /* 0x0003e20008000c0c */
[----:B------:R-:W-:-:S03]  /*09e0*/  IMAD.MOV.U32 R24, RZ, RZ, R33 ;  /* 0x000000ffff187224 */ /* 0x000fc600078e0021 */
[----:B------:R2:W-:Y:S01]  /*09f0*/  STS.128 [R6+UR12+0x1000], R12 ;  /* 0x0010000c06007988 */ /* 0x0005e20008000c0c */
[----:B------:R-:W-:Y:S02]  /*0a00*/  IMAD.MOV.U32 R26, RZ, RZ, R49 ;  /* 0x000000ffff1a7224 */ /* 0x000fe400078e0031 */
[----:B------:R-:W-:Y:S02]  /*0a10*/  IMAD.MOV.U32 R29, RZ, RZ, R39 ;  /* 0x000000ffff1d7224 */ /* 0x000fe400078e0027 */
[----:B------:R-:W-:Y:S02]  /*0a20*/  IMAD.MOV.U32 R31, RZ, RZ, R55 ;  /* 0x000000ffff1f7224 */ /* 0x000fe400078e0037 */
[----:B-1----:R-:W-:Y:S01]  /*0a30*/  IMAD.MOV.U32 R8, RZ, RZ, R28 ;  /* 0x000000ffff087224 */ /* 0x002fe200078e001c */
[----:B------:R-:W-:Y:S01]  /*0a40*/  MOV R10, R44 ;  /* 0x0000002c000a7202 */ /* 0x000fe20000000f00 */
[----:B------:R-:W-:Y:S02]  /*0a50*/  IMAD.MOV.U32 R9, RZ, RZ, R30 ;  /* 0x000000ffff097224 */ /* 0x000fe400078e001e */
[----:B------:R-:W-:Y:S01]  /*0a60*/  IMAD.MOV.U32 R11, RZ, RZ, R46 ;  /* 0x000000ffff0b7224 */ /* 0x000fe200078e002e */
[----:B--2---:R-:W-:Y:S01]  /*0a70*/  MOV R13, R27 ;  /* 0x0000001b000d7202 */ /* 0x004fe20000000f00 */
[----:B------:R-:W-:Y:S01]  /*0a80*/  IMAD.MOV.U32 R12, RZ, RZ, R25 ;  /* 0x000000ffff0c7224 */ /* 0x000fe200078e0019 */
[----:B------:R-:W-:-:S02]  /*0a90*/  MOV R27, R51 ;  /* 0x00000033001b7202 */ /* 0x000fc40000000f00 */
[----:B------:R1:W-:Y:S01]  /*0aa0*/  STS.128 [R6+UR12+0x800], R8 ;  /* 0x0008000806007988 */ /* 0x0003e20008000c0c */
[----:B------:R-:W-:Y:S02]  /*0ab0*/  IMAD.MOV.U32 R14, RZ, RZ, R41 ;  /* 0x000000ffff0e7224 */ /* 0x000fe400078e0029 */
[----:B------:R-:W-:Y:S02]  /*0ac0*/  IMAD.MOV.U32 R15, RZ, RZ, R43 ;  /* 0x000000ffff0f7224 */ /* 0x000fe400078e002b */
[----:B------:R-:W-:Y:S02]  /*0ad0*/  IMAD.MOV.U32 R25, RZ, RZ, R35 ;  /* 0x000000ffff197224 */ /* 0x000fe400078e0023 */
[----:B------:R-:W-:Y:S02]  /*0ae0*/  IMAD.MOV.U32 R28, RZ, RZ, R37 ;  /* 0x000000ffff1c7224 */ /* 0x000fe400078e0025 */
[----:B------:R-:W-:Y:S02]  /*0af0*/  IMAD.MOV.U32 R30, RZ, RZ, R53 ;  /* 0x000000ffff1e7224 */ /* 0x000fe400078e0035 */
[----:B-1----:R-:W-:-:S02]  /*0b00*/  IMAD.MOV.U32 R8, RZ, RZ, R36 ;  /* 0x000000ffff087224 */ /* 0x002fc400078e0024 */
[----:B------:R-:W-:Y:S02]  /*0b10*/  IMAD.MOV.U32 R9, RZ, RZ, R38 ;  /* 0x000000ffff097224 */ /* 0x000fe400078e0026 */
[----:B------:R-:W-:Y:S02]  /*0b20*/  IMAD.MOV.U32 R10, RZ, RZ, R52 ;  /* 0x000000ffff0a7224 */ /* 0x000fe400078e0034 */
[----:B------:R-:W-:-:S05]  /*0b30*/  IMAD.MOV.U32 R11, RZ, RZ, R54 ;  /* 0x000000ffff0b7224 */ /* 0x000fca00078e0036 */
[----:B------:R1:W-:Y:S04]  /*0b40*/  STS.128 [R6+UR12+0x1800], R8 ;  /* 0x0018000806007988 */ /* 0x0003e80008000c0c */
[----:B------:R-:W-:Y:S04]  /*0b50*/  STS.128 [R34+UR12], R12 ;  /* 0x0000000c22007988 */ /* 0x000fe80008000c0c */
[----:B------:R-:W-:Y:S04]  /*0b60*/  STS.128 [R34+UR12+0x800], R16 ;  /* 0x0008001022007988 */ /* 0x000fe80008000c0c */
[----:B------:R-:W-:Y:S04]  /*0b70*/  STS.128 [R34+UR12+0x1000], R24 ;  /* 0x0010001822007988 */ /* 0x000fe80008000c0c */
[----:B------:R2:W-:Y:S01]  /*0b80*/  STS.128 [R34+UR12+0x1800], R28 ;  /* 0x0018001c22007988 */ /* 0x0005e20008000c0c */
[----:B------:R-:W-:Y:S01]  /*0b90*/  BAR.SYNC.DEFER_BLOCKING 0x0 ;  /* 0x0000000000007b1d */ /* 0x000fe20000010000 */
[----:B0-----:R-:W-:-:S05]  /*0ba0*/  LEA R60, P0, R60, R20, 0x3 ;  /* 0x000000143c3c7211 */ /* 0x001fca00078018ff */
[----:B------:R-:W0:Y:S04]  /*0bb0*/  LDS.128 R8, [R32+UR12] ;  /* 0x0000000c20087984 */ /* 0x000e280008000c00 */
[----:B------:R-:W3:Y:S04]  /*0bc0*/  LDS.128 R12, [R32+UR12+0x200] ;  /* 0x0002000c200c7984 */ /* 0x000ee80008000c00 */
[----:B------:R-:W4:Y:S04]  /*0bd0*/  LDS.128 R16, [R32+UR12+0x400] ;  /* 0x0004000c20107984 */ /* 0x000f280008000c00 */
[----:B------:R-:W5:Y:S01]  /*0be0*/  LDS.128 R24, [R32+UR12+0x600] ;  /* 0x0006000c20187984 */ /* 0x000f620008000c00 */
[----:B------:R-:W-:Y:S01]  /*0bf0*/  LEA.HI.X R61, R0, R21, RZ, 0x2, P0 ;  /* 0x00000015003d7211 */ /* 0x000fe200000f14ff */
[----:B------:R-:W-:Y:S01]  /*0c00*/  IMAD.SHL.U32 R0, R56, 0x40, RZ ;  /* 0x0000004038007824 */ /* 0x000fe200078e00ff */
[-C--:B-1----:R-:W-:Y:S01]  /*0c10*/  LEA R6, P0, R59, R20.reuse, 0x8 ;  /* 0x000000143b067211 */ /* 0x082fe200078040ff */
[----:B------:R-:W-:Y:S01]  /*0c20*/  IMAD.SHL.U32 R38, R22, 0x40, RZ ;  /* 0x0000004016267824 */ /* 0x000fe200078e00ff */
[-C--:B------:R-:W-:Y:S01]  /*0c30*/  LEA R58, P1, R58, R20.reuse, 0x8 ;  /* 0x000000143a3a7211 */ /* 0x080fe200078240ff */
[----:B------:R-:W-:Y:S01]  /*0c40*/  IMAD.SHL.U32 R36, R23, 0x40, RZ ;  /* 0x0000004017247824 */ /* 0x000fe200078e00ff */
[-C--:B--2---:R-:W-:Y:S01]  /*0c50*/  LEA R28, P2, R57, R20.reuse, 0x8 ;  /* 0x00000014391c7211 */ /* 0x084fe200078440ff */
[----:B------:R-:W-:Y:S01]  /*0c60*/  IMAD.SHL.U32 R34, R7, 0x40, RZ ;  /* 0x0000004007227824 */ /* 0x000fe200078e00ff */
[----:B------:R-:W-:-:S02]  /*0c70*/  LEA R56, P3, R56, R20, 0x8 ;  /* 0x0000001438387211 */ /* 0x000fc400078640ff */
[-C--:B------:R-:W-:Y:S02]  /*0c80*/  LEA R30, P4, R23, R20.reuse, 0x8 ;  /* 0x00000014171e7211 */ /* 0x080fe400078840ff */
[-C--:B------:R-:W-:Y:S02]  /*0c90*/  LEA R22, P5, R22, R20.reuse, 0x8 ;  /* 0x0000001416167211 */ /* 0x080fe400078a40ff */
[----:B------:R-:W-:Y:S02]  /*0ca0*/  LEA R20, P6, R7, R20, 0x8 ;  /* 0x0000001407147211 */ /* 0x000fe400078c40ff */
[-C--:B------:R-:W-:Y:S02]  /*0cb0*/  LEA.HI.X R7, R5, R21.reuse, RZ, 0x2, P0 ;  /* 0x0000001505077211 */ /* 0x080fe400000f14ff */
[-C--:B------:R-:W-:Y:S02]  /*0cc0*/  LEA.HI.X R59, R2, R21.reuse, RZ, 0x2, P1 ;  /* 0x00000015023b7211 */ /* 0x080fe400008f14ff */
[-C--:B------:R-:W-:Y:S01]  /*0cd0*/  LEA.HI.X R29, R3, R21.reuse, RZ, 0x2, P2 ;  /* 0x00000015031d7211 */ /* 0x080fe200010f14ff */
[----:B------:R-:W-:Y:S01]  /*0ce0*/  IMAD.WIDE.U32 R60, R4, 0x4, R60 ;  /* 0x00000004043c7825 */ /* 0x000fe200078e003c */
[----:B------:R-:W-:-:S02]  /*0cf0*/  LEA.HI.X R57, R0, R21, RZ, 0x2, P3 ;  /* 0x0000001500397211 */ /* 0x000fc400018f14ff */
[-C--:B------:R-:W-:Y:S01]  /*0d00*/  LEA.HI.X R31, R36, R21.reuse, RZ, 0x2, P4 ;  /* 0x00000015241f7211 */ /* 0x080fe200020f14ff */
[----:B------:R-:W-:Y:S01]  /*0d10*/  IMAD.WIDE.U32 R6, R4, 0x4, R6 ;  /* 0x0000000404067825 */ /* 0x000fe200078e0006 */
[-C--:B------:R-:W-:Y:S02]  /*0d20*/  LEA.HI.X R23, R38, R21.reuse, RZ, 0x2, P5 ;  /* 0x0000001526177211 */ /* 0x080fe400028f14ff */
[----:B------:R-:W-:Y:S01]  /*0d30*/  LEA.HI.X R21, R34, R21, RZ, 0x2, P6 ;  /* 0x0000001522157211 */ /* 0x000fe200030f14ff */
[C---:B------:R-:W-:Y:S01]  /*0d40*/  IMAD.WIDE.U32 R58, R4.reuse, 0x4, R58 ;  /* 0x00000004043a7825 */ /* 0x040fe200078e003a */
[----:B0-----:R-:W-:Y:S03]  /*0d50*/  STG.E desc[UR14][R60.64], R8 ;  /* 0x000000083c007986 */ /* 0x001fe6000c10190e */
[C---:B------:R-:W-:Y:S01]  /*0d60*/  IMAD.WIDE.U32 R28, R4.reuse, 0x4, R28 ;  /* 0x00000004041c7825 */ /* 0x040fe200078e001c */
[----:B------:R-:W-:Y:S03]  /*0d70*/  STG.E desc[UR14][R60.64+0x80], R10 ;  /* 0x0000800a3c007986 */ /* 0x000fe6000c10190e */
[C---:B------:R-:W-:Y:S01]  /*0d80*/  IMAD.WIDE.U32 R56, R4.reuse, 0x4, R56 ;  /* 0x0000000404387825 */ /* 0x040fe200078e0038 */
[----:B------:R-:W-:Y:S03]  /*0d90*/  STG.E desc[UR14][R6.64], R9 ;  /* 0x0000000906007986 */ /* 0x000fe6000c10190e */
[C---:B------:R-:W-:Y:S01]  /*0da0*/  IMAD.WIDE.U32 R30, R4.reuse, 0x4, R30 ;  /* 0x00000004041e7825 */ /* 0x040fe200078e001e */
[----:B------:R-:W-:Y:S03]  /*0db0*/  STG.E desc[UR14][R6.64+0x80], R11 ;  /* 0x0000800b06007986 */ /* 0x000fe6000c10190e */
[C---:B------:R-:W-:Y:S01]  /*0dc0*/  IMAD.WIDE.U32 R22, R4.reuse, 0x4, R22 ;  /* 0x0000000404167825 */ /* 0x040fe200078e0016 */
[----:B---3--:R-:W-:Y:S03]  /*0dd0*/  STG.E desc[UR14][R58.64], R12 ;  /* 0x0000000c3a007986 */ /* 0x008fe6000c10190e */
[----:B------:R-:W-:Y:S01]  /*0de0*/  IMAD.WIDE.U32 R20, R4, 0x4, R20 ;  /* 0x0000000404147825 */ /* 0x000fe200078e0014 */
[----:B------:R-:W-:Y:S04]  /*0df0*/  STG.E desc[UR14][R58.64+0x80], R14 ;  /* 0x0000800e3a007986 */ /* 0x000fe8000c10190e */
[----:B------:R-:W-:Y:S04]  /*0e00*/  STG.E desc[UR14][R28.64], R13 ;  /* 0x0000000d1c007986 */ /* 0x000fe8000c10190e */
[----:B------:R-:W-:Y:S04]  /*0e10*/  STG.E desc[UR14][R28.64+0x80], R15 ;  /* 0x0000800f1c007986 */ /* 0x000fe8000c10190e */
[----:B----4-:R-:W-:Y:S04]  /*0e20*/  STG.E desc[UR14][R56.64], R16 ;  /* 0x0000001038007986 */ /* 0x010fe8000c10190e */
[----:B------:R-:W-:Y:S04]  /*0e30*/  STG.E desc[UR14][R56.64+0x80], R18 ;  /* 0x0000801238007986 */ /* 0x000fe8000c10190e */
[----:B------:R-:W-:Y:S04]  /*0e40*/  STG.E desc[UR14][R30.64], R17 ;  /* 0x000000111e007986 */ /* 0x000fe8000c10190e */
[----:B------:R-:W-:Y:S04]  /*0e50*/  STG.E desc[UR14][R30.64+0x80], R19 ;  /* 0x000080131e007986 */ /* 0x000fe8000c10190e */
[----:B-----5:R-:W-:Y:S04]  /*0e60*/  STG.E desc[UR14][R22.64], R24 ;  /* 0x0000001816007986 */ /* 0x020fe8000c10190e */
[----:B------:R-:W-:Y:S04]  /*0e70*/  STG.E desc[UR14][R22.64+0x80], R26 ;  /* 0x0000801a16007986 */ /* 0x000fe8000c10190e */
[----:B------:R-:W-:Y:S04]  /*0e80*/  STG.E desc[UR14][R20.64], R25 ;  /* 0x0000001914007986 */ /* 0x000fe8000c10190e */
[----:B------:R-:W-:Y:S01]  /*0e90*/  STG.E desc[UR14][R20.64+0x80], R27 ;  /* 0x0000801b14007986 */ /* 0x000fe2000c10190e */
[----:B------:R-:W-:Y:S05]  /*0ea0*/  EXIT ;  /* 0x000000000000794d */ /* 0x000fea0003800000 */
.L_x_0:
[----:B------:R-:W-:-:S00]  /*0eb0*/  BRA `(.L_x_0) ;  /* 0xfffffffc00fc7947 */ /* 0x000fc0000383ffff */
[----:B------:R-:W-:-:S00]  /*0ec0*/  NOP ;  /* 0x0000000000007918 */ /* 0x000fc00000000000 */
        /* <DEDUP_REMOVED lines=11> */
.L_x_1:


//--------------------- .nv.shared.gluon_mma      --------------------------
	.section	.nv.shared.gluon_mma,"aw",@nobits
	.sectionflags	@""
	.align	16
	.zero		1024


//--------------------- .nv.shared.reserved.0     --------------------------
	.section	.nv.shared.reserved.0,"aw",@nobits
	.weak		__nv_reservedSMEM_offset_0_alias
	.size		__nv_reservedSMEM_offset_0_alias, 0, 0
	.other		__nv_reservedSMEM_offset_0_alias,@"STO_CUDA_RESERVED_SHARED STV_DEFAULT"
__nv_reservedSMEM_offset_0_alias:
	.zero		0


//--------------------- .nv.constant0.gluon_mma   --------------------------
	.section	.nv.constant0.gluon_mma,"a",@progbits
	.sectionflags	@""
	.align	4
.nv.constant0.gluon_mma:
	.zero		568


//--------------------- SYMBOLS --------------------------

	.type		.nv.reservedSmem.offset0,@object
	.size		.nv.reservedSmem.offset0,0x4
